//
// Generated by NVIDIA NVVM Compiler
//
// Compiler Build ID: CL-36424714
// Cuda compilation tools, release 13.0, V13.0.88
// Based on NVVM 20.0.0
//

.version 9.0
.target sm_100
.address_size 64

	// .globl	_Z6vecAddPfS_S_i
.extern .func  (.param .b32 func_retval0) vprintf
(
	.param .b64 vprintf_param_0,
	.param .b64 vprintf_param_1
)
;
.global .align 1 .b8 $str[19] = {71, 80, 85, 32, 119, 111, 114, 107, 105, 110, 103, 44, 32, 105, 61, 53, 48, 10};

.visible .entry _Z6vecAddPfS_S_i(
	.param .u64 .ptr .align 1 _Z6vecAddPfS_S_i_param_0,
	.param .u64 .ptr .align 1 _Z6vecAddPfS_S_i_param_1,
	.param .u64 .ptr .align 1 _Z6vecAddPfS_S_i_param_2,
	.param .u32 _Z6vecAddPfS_S_i_param_3
)
{
	.reg .pred 	%p<3>;
	.reg .b32 	%r<8>;
	.reg .b32 	%f<4>;
	.reg .b64 	%rd<13>;

	ld.param.u64 	%rd1, [_Z6vecAddPfS_S_i_param_0];
	ld.param.u64 	%rd2, [_Z6vecAddPfS_S_i_param_1];
	ld.param.u64 	%rd3, [_Z6vecAddPfS_S_i_param_2];
	ld.param.u32 	%r2, [_Z6vecAddPfS_S_i_param_3];
	mov.u32 	%r3, %ntid.x;
	mov.u32 	%r4, %ctaid.x;
	mov.u32 	%r5, %tid.x;
	mad.lo.s32 	%r1, %r3, %r4, %r5;
	setp.ge.s32 	%p1, %r1, %r2;
	@%p1 bra 	$L__BB0_2;
	cvta.to.global.u64 	%rd4, %rd1;
	cvta.to.global.u64 	%rd5, %rd2;
	cvta.to.global.u64 	%rd6, %rd3;
	mul.wide.s32 	%rd7, %r1, 4;
	add.s64 	%rd8, %rd4, %rd7;
	ld.global.f32 	%f1, [%rd8];
	add.s64 	%rd9, %rd5, %rd7;
	ld.global.f32 	%f2, [%rd9];
	add.f32 	%f3, %f1, %f2;
	add.s64 	%rd10, %rd6, %rd7;
	st.global.f32 	[%rd10], %f3;
$L__BB0_2:
	setp.ne.s32 	%p2, %r1, 50;
	@%p2 bra 	$L__BB0_4;
	mov.u64 	%rd11, $str;
	cvta.global.u64 	%rd12, %rd11;
	{ // callseq 0, 0
	.param .b64 param0;
	st.param.b64 	[param0], %rd12;
	.param .b64 param1;
	st.param.b64 	[param1], 0;
	.param .b32 retval0;
	call.uni (retval0), 
	vprintf, 
	(
	param0, 
	param1
	);
	ld.param.b32 	%r6, [retval0];
	} // callseq 0
$L__BB0_4:
	ret;

}


// ===== COMPILED SASS (sm_100) =====

	.target	sm_100

	.elftype	@"ET_EXEC"


//--------------------- .note.nv.tkinfo           --------------------------
	.section	.note.nv.tkinfo,"",@"SHT_NOTE"
	.sectionflags	@"SHF_NOTE_NV_TKINFO"
	.tkinfo
        /*0018*/ 	.word	0x00000002
        /*0030*/ 	.string	""
        /*0030*/ 	.string	"ptxas"
        /*0030*/ 	.string	"Cuda compilation tools, release 13.0, V13.0.88"
        /*0030*/ 	.string	"Build cuda_13.0.r13.0/compiler.36424714_0"
        /*0030*/ 	.string	"-arch sm_100 -m 64 "



//--------------------- .note.nv.cuinfo           --------------------------
	.section	.note.nv.cuinfo,"",@"SHT_NOTE"
	.sectionflags	@"SHF_NOTE_NV_CUINFO"
        /*0018*/ 	.short	0x0002
        /*001a*/ 	.short	0x0064
        /*001c*/ 	.short	0x0082
	.zero		2


//--------------------- .nv.info                  --------------------------
	.section	.nv.info,"",@"SHT_CUDA_INFO"
	.align	4


	//----- nvinfo : EIATTR_REGCOUNT
	.align		4
        /*0000*/ 	.byte	0x04, 0x2f
        /*0002*/ 	.short	(.L_2 - .L_1)
	.align		4
.L_1:
        /*0004*/ 	.word	index@(_Z6vecAddPfS_S_i)
        /*0008*/ 	.word	0x00000018


	//----- nvinfo : EIATTR_FRAME_SIZE
	.align		4
.L_2:
        /*000c*/ 	.byte	0x04, 0x11
        /*000e*/ 	.short	(.L_4 - .L_3)
	.align		4
.L_3:
        /*0010*/ 	.word	index@(_Z6vecAddPfS_S_i)
        /*0014*/ 	.word	0x00000000


	//----- nvinfo : EIATTR_MIN_STACK_SIZE
	.align		4
.L_4:
        /*0018*/ 	.byte	0x04, 0x12
        /*001a*/ 	.short	(.L_6 - .L_5)
	.align		4
.L_5:
        /*001c*/ 	.word	index@(_Z6vecAddPfS_S_i)
        /*0020*/ 	.word	0x00000000
.L_6:


//--------------------- .nv.compat                --------------------------
	.section	.nv.compat,"",@"SHT_CUDA_COMPAT_INFO"
	.align	4
        /*0000*/ 	.byte	0x02, 0x09, 0x00, 0x00, 0x02, 0x02, 0x01, 0x00, 0x02, 0x05, 0x05, 0x00, 0x03, 0x07, 0x01, 0x01
        /*0010*/ 	.byte	0x02, 0x03, 0x00, 0x00, 0x02, 0x06, 0x01, 0x00, 0x04, 0x0b, 0x08, 0x00, 0x09, 0x00, 0x00, 0x00
        /*0020*/ 	.byte	0x00, 0x00, 0x00, 0x00


//--------------------- .nv.info._Z6vecAddPfS_S_i --------------------------
	.section	.nv.info._Z6vecAddPfS_S_i,"",@"SHT_CUDA_INFO"
	.sectionflags	@""
	.align	4


	//----- nvinfo : EIATTR_CUDA_API_VERSION
	.align		4
        /*0000*/ 	.byte	0x04, 0x37
        /*0002*/ 	.short	(.L_8 - .L_7)
.L_7:
        /*0004*/ 	.word	0x00000082


	//----- nvinfo : EIATTR_KPARAM_INFO
	.align		4
.L_8:
        /*0008*/ 	.byte	0x04, 0x17
        /*000a*/ 	.short	(.L_10 - .L_9)
.L_9:
        /*000c*/ 	.word	0x00000000
        /*0010*/ 	.short	0x0003
        /*0012*/ 	.short	0x0018
        /*0014*/ 	.byte	0x00, 0xf0, 0x11, 0x00


	//----- nvinfo : EIATTR_KPARAM_INFO
	.align		4
.L_10:
        /*0018*/ 	.byte	0x04, 0x17
        /*001a*/ 	.short	(.L_12 - .L_11)
.L_11:
        /*001c*/ 	.word	0x00000000
        /*0020*/ 	.short	0x0002
        /*0022*/ 	.short	0x0010
        /*0024*/ 	.byte	0x00, 0xf5, 0x21, 0x00


	//----- nvinfo : EIATTR_KPARAM_INFO
	.align		4
.L_12:
        /*0028*/ 	.byte	0x04, 0x17
        /*002a*/ 	.short	(.L_14 - .L_13)
.L_13:
        /*002c*/ 	.word	0x00000000
        /*0030*/ 	.short	0x0001
        /*0032*/ 	.short	0x0008
        /*0034*/ 	.byte	0x00, 0xf5, 0x21, 0x00


	//----- nvinfo : EIATTR_KPARAM_INFO
	.align		4
.L_14:
        /*0038*/ 	.byte	0x04, 0x17
        /*003a*/ 	.short	(.L_16 - .L_15)
.L_15:
        /*003c*/ 	.word	0x00000000
        /*0040*/ 	.short	0x0000
        /*0042*/ 	.short	0x0000
        /*0044*/ 	.byte	0x00, 0xf5, 0x21, 0x00


	//----- nvinfo : EIATTR_SPARSE_MMA_MASK
	.align		4
.L_16:
        /*0048*/ 	.byte	0x03, 0x50
        /*004a*/ 	.short	0x0000


	//----- nvinfo : EIATTR_MAXREG_COUNT
	.align		4
        /*004c*/ 	.byte	0x03, 0x1b
        /*004e*/ 	.short	0x00ff


	//----- nvinfo : EIATTR_EXTERNS
	.align		4
        /*0050*/ 	.byte	0x04, 0x0f
        /*0052*/ 	.short	(.L_18 - .L_17)


	//   ....[0]....
	.align		4
.L_17:
        /*0054*/ 	.word	index@(vprintf)


	//----- nvinfo : EIATTR_MERCURY_ISA_VERSION
	.align		4
.L_18:
        /*0058*/ 	.byte	0x03, 0x5f
        /*005a*/ 	.short	0x0101


	//----- nvinfo : EIATTR_VRC_CTA_INIT_COUNT
	.align		4
        /*005c*/ 	.byte	0x02, 0x4a
	.zero		1
	.zero		1


	//----- nvinfo : EIATTR_SYSCALL_OFFSETS
	.align		4
        /*0060*/ 	.byte	0x04, 0x46
        /*0062*/ 	.short	(.L_20 - .L_19)


	//   ....[0]....
.L_19:
        /*0064*/ 	.word	0x000001e0


	//----- nvinfo : EIATTR_EXIT_INSTR_OFFSETS
	.align		4
.L_20:
        /*0068*/ 	.byte	0x04, 0x1c
        /*006a*/ 	.short	(.L_22 - .L_21)


	//   ....[0]....
.L_21:
        /*006c*/ 	.word	0x00000160


	//   ....[1]....
        /*0070*/ 	.word	0x000001f0


	//----- nvinfo : EIATTR_CRS_STACK_SIZE
	.align		4
.L_22:
        /*0074*/ 	.byte	0x04, 0x1e
        /*0076*/ 	.short	(.L_24 - .L_23)
.L_23:
        /*0078*/ 	.word	0x00000000


	//----- nvinfo : EIATTR_CBANK_PARAM_SIZE
	.align		4
.L_24:
        /*007c*/ 	.byte	0x03, 0x19
        /*007e*/ 	.short	0x001c


	//----- nvinfo : EIATTR_PARAM_CBANK
	.align		4
        /*0080*/ 	.byte	0x04, 0x0a
        /*0082*/ 	.short	(.L_26 - .L_25)
	.align		4
.L_25:
        /*0084*/ 	.word	index@(.nv.constant0._Z6vecAddPfS_S_i)
        /*0088*/ 	.short	0x0380
        /*008a*/ 	.short	0x001c


	//----- nvinfo : EIATTR_SW_WAR
	.align		4
.L_26:
        /*008c*/ 	.byte	0x04, 0x36
        /*008e*/ 	.short	(.L_28 - .L_27)
.L_27:
        /*0090*/ 	.word	0x00000008
.L_28:


//--------------------- .nv.callgraph             --------------------------
	.section	.nv.callgraph,"",@"SHT_CUDA_CALLGRAPH"
	.align	4
	.sectionentsize	8
	.align		4
        /*0000*/ 	.word	0x00000000
	.align		4
        /*0004*/ 	.word	0xffffffff
	.align		4
        /*0008*/ 	.word	index@(_Z6vecAddPfS_S_i)
	.align		4
        /*000c*/ 	.word	index@(vprintf)
	.align		4
        /*0010*/ 	.word	0x00000000
	.align		4
        /*0014*/ 	.word	0xfffffffe
	.align		4
        /*0018*/ 	.word	0x00000000
	.align		4
        /*001c*/ 	.word	0xfffffffd
	.align		4
        /*0020*/ 	.word	0x00000000
	.align		4
        /*0024*/ 	.word	0xfffffffc


//--------------------- .nv.constant4             --------------------------
	.section	.nv.constant4,"a",@progbits
	.align	8
	.align		8
.nv.constant4:
        /*0000*/ 	.dword	vprintf
	.align		8
        /*0008*/ 	.dword	$str


//--------------------- .text._Z6vecAddPfS_S_i    --------------------------
	.section	.text._Z6vecAddPfS_S_i,"ax",@progbits
	.align	128
        .global         _Z6vecAddPfS_S_i
        .type           _Z6vecAddPfS_S_i,@function
        .size           _Z6vecAddPfS_S_i,(.L_x_4 - _Z6vecAddPfS_S_i)
        .other          _Z6vecAddPfS_S_i,@"STO_CUDA_ENTRY STV_DEFAULT"
_Z6vecAddPfS_S_i:
.text._Z6vecAddPfS_S_i:
[----:B------:R-:W0:Y:S01]  /*0000*/  LDC R1, c[0x0][0x37c] ;  /* 0x0000df00ff017b82 */ /* 0x000e220000000800 */
[----:B------:R-:W1:Y:S01]  /*0010*/  S2R R9, SR_CTAID.X ;  /* 0x0000000000097919 */ /* 0x000e620000002500 */
[----:B------:R-:W1:Y:S01]  /*0020*/  LDCU UR4, c[0x0][0x360] ;  /* 0x00006c00ff0477ac */ /* 0x000e620008000800 */
[----:B------:R-:W-:Y:S01]  /*0030*/  BSSY.RECONVERGENT B0, `(.L_x_0) ;  /* 0x0000012000007945 */ /* 0x000fe20003800200 */
[----:B------:R-:W1:Y:S01]  /*0040*/  S2R R0, SR_TID.X ;  /* 0x0000000000007919 */ /* 0x000e620000002100 */
[----:B------:R-:W2:Y:S01]  /*0050*/  LDCU UR5, c[0x0][0x398] ;  /* 0x00007300ff0577ac */ /* 0x000ea20008000800 */
[----:B-1----:R-:W-:-:S05]  /*0060*/  IMAD R9, R9, UR4, R0 ;  /* 0x0000000409097c24 */ /* 0x002fca000f8e0200 */
[C---:B--2---:R-:W-:Y:S02]  /*0070*/  ISETP.GE.AND P0, PT, R9.reuse, UR5, PT ;  /* 0x0000000509007c0c */ /* 0x044fe4000bf06270 */
[----:B------:R-:W-:-:S11]  /*0080*/  ISETP.NE.AND P1, PT, R9, 0x32, PT ;  /* 0x000000320900780c */ /* 0x000fd60003f25270 */
[----:B0-----:R-:W-:Y:S05]  /*0090*/  @P0 BRA `(.L_x_1) ;  /* 0x00000000002c0947 */ /* 0x001fea0003800000 */
[----:B------:R-:W0:Y:S01]  /*00a0*/  LDC.64 R2, c[0x0][0x380] ;  /* 0x0000e000ff027b82 */ /* 0x000e220000000a00 */
[----:B------:R-:W1:Y:S07]  /*00b0*/  LDCU.64 UR4, c[0x0][0x358] ;  /* 0x00006b00ff0477ac */ /* 0x000e6e0008000a00 */
[----:B------:R-:W2:Y:S08]  /*00c0*/  LDC.64 R4, c[0x0][0x388] ;  /* 0x0000e200ff047b82 */ /* 0x000eb00000000a00 */
[----:B------:R-:W3:Y:S01]  /*00d0*/  LDC.64 R6, c[0x0][0x390] ;  /* 0x0000e400ff067b82 */ /* 0x000ee20000000a00 */
[----:B0-----:R-:W-:-:S06]  /*00e0*/  IMAD.WIDE R2, R9, 0x4, R2 ;  /* 0x0000000409027825 */ /* 0x001fcc00078e0202 */
[----:B-1----:R-:W4:Y:S01]  /*00f0*/  LDG.E R2, desc[UR4][R2.64] ;  /* 0x0000000402027981 */ /* 0x002f22000c1e1900 */
[----:B--2---:R-:W-:-:S06]  /*0100*/  IMAD.WIDE R4, R9, 0x4, R4 ;  /* 0x0000000409047825 */ /* 0x004fcc00078e0204 */
[----:B------:R-:W4:Y:S01]  /*0110*/  LDG.E R5, desc[UR4][R4.64] ;  /* 0x0000000404057981 */ /* 0x000f22000c1e1900 */
[----:B---3--:R-:W-:-:S04]  /*0120*/  IMAD.WIDE R6, R9, 0x4, R6 ;  /* 0x0000000409067825 */ /* 0x008fc800078e0206 */
[----:B----4-:R-:W-:-:S05]  /*0130*/  FADD R9, R2, R5 ;  /* 0x0000000502097221 */ /* 0x010fca0000000000 */
[----:B------:R0:W-:Y:S02]  /*0140*/  STG.E desc[UR4][R6.64], R9 ;  /* 0x0000000906007986 */ /* 0x0001e4000c101904 */
.L_x_1:
[----:B------:R-:W-:Y:S05]  /*0150*/  BSYNC.RECONVERGENT B0 ;  /* 0x0000000000007941 */ /* 0x000fea0003800200 */
.L_x_0:
[----:B------:R-:W-:Y:S05]  /*0160*/  @P1 EXIT ;  /* 0x000000000000194d */ /* 0x000fea0003800000 */
[----:B------:R-:W-:Y:S01]  /*0170*/  MOV R0, 0x0 ;  /* 0x0000000000007802 */ /* 0x000fe20000000f00 */
[----:B------:R-:W1:Y:S01]  /*0180*/  LDCU.64 UR4, c[0x4][0x8] ;  /* 0x01000100ff0477ac */ /* 0x000e620008000a00 */
[----:B0-----:R-:W-:Y:S02]  /*0190*/  CS2R R6, SRZ ;  /* 0x0000000000067805 */ /* 0x001fe4000001ff00 */
[----:B------:R0:W2:Y:S01]  /*01a0*/  LDC.64 R2, c[0x4][R0] ;  /* 0x0100000000027b82 */ /* 0x0000a20000000a00 */
[----:B-1----:R-:W-:Y:S02]  /*01b0*/  MOV R4, UR4 ;  /* 0x0000000400047c02 */ /* 0x002fe40008000f00 */
[----:B0-----:R-:W-:-:S07]  /*01c0*/  MOV R5, UR5 ;  /* 0x0000000500057c02 */ /* 0x001fce0008000f00 */
[----:B------:R-:W-:-:S07]  /*01d0*/  LEPC R20, `(.L_x_2) ;  /* 0x000000001014794e */ /* 0x000fce0000000000 */
[----:B--2---:R-:W-:Y:S05]  /*01e0*/  CALL.ABS.NOINC R2 ;  /* 0x0000000002007343 */ /* 0x004fea0003c00000 */
.L_x_2:
[----:B------:R-:W-:Y:S05]  /*01f0*/  EXIT ;  /* 0x000000000000794d */ /* 0x000fea0003800000 */
.L_x_3:
[----:B------:R-:W-:-:S00]  /*0200*/  BRA `(.L_x_3) ;  /* 0xfffffffc00fc7947 */ /* 0x000fc0000383ffff */
[----:B------:R-:W-:-:S00]  /*0210*/  NOP ;  /* 0x0000000000007918 */ /* 0x000fc00000000000 */
        /* <DEDUP_REMOVED lines=14> */
.L_x_4:


//--------------------- .nv.global.init           --------------------------
	.section	.nv.global.init,"aw",@progbits
.nv.global.init:
	.type		$str,@object
	.size		$str,(.L_0 - $str)
$str:
        /*0000*/ 	.byte	0x47, 0x50, 0x55, 0x20, 0x77, 0x6f, 0x72, 0x6b, 0x69, 0x6e, 0x67, 0x2c, 0x20, 0x69, 0x3d, 0x35
        /*0010*/ 	.byte	0x30, 0x0a, 0x00
.L_0:


//--------------------- .nv.shared.reserved.0     --------------------------
	.section	.nv.shared.reserved.0,"aw",@nobits
	.weak		__nv_reservedSMEM_offset_0_alias
	.size		__nv_reservedSMEM_offset_0_alias, 0, 64
	.other		__nv_reservedSMEM_offset_0_alias,@"STO_CUDA_RESERVED_SHARED STV_DEFAULT"
__nv_reservedSMEM_offset_0_alias:
	.zero		0
	.zero		64


//--------------------- .nv.constant0._Z6vecAddPfS_S_i --------------------------
	.section	.nv.constant0._Z6vecAddPfS_S_i,"a",@progbits
	.sectionflags	@""
	.align	4
.nv.constant0._Z6vecAddPfS_S_i:
	.zero		924


//--------------------- SYMBOLS --------------------------

	.type		.nv.reservedSmem.offset0,@object
	.size		.nv.reservedSmem.offset0,0x4
	.type		vprintf,@function
